//
// Generated by NVIDIA NVVM Compiler
//
// Compiler Build ID: CL-36424714
// Cuda compilation tools, release 13.0, V13.0.88
// Based on NVVM 20.0.0
//

.version 9.0
.target sm_100
.address_size 64

	// .globl	_Z12first_kernelv

.visible .entry _Z12first_kernelv()
{


	ret;

}


// ===== COMPILED SASS (sm_100) =====

	.target	sm_100

	.elftype	@"ET_EXEC"


//--------------------- .note.nv.tkinfo           --------------------------
	.section	.note.nv.tkinfo,"",@"SHT_NOTE"
	.sectionflags	@"SHF_NOTE_NV_TKINFO"
	.tkinfo
        /*0018*/ 	.word	0x00000002
        /*0030*/ 	.string	""
        /*0030*/ 	.string	"ptxas"
        /*0030*/ 	.string	"Cuda compilation tools, release 13.0, V13.0.88"
        /*0030*/ 	.string	"Build cuda_13.0.r13.0/compiler.36424714_0"
        /*0030*/ 	.string	"-arch sm_100 -m 64 "



//--------------------- .note.nv.cuinfo           --------------------------
	.section	.note.nv.cuinfo,"",@"SHT_NOTE"
	.sectionflags	@"SHF_NOTE_NV_CUINFO"
        /*0018*/ 	.short	0x0002
        /*001a*/ 	.short	0x0064
        /*001c*/ 	.short	0x0082
	.zero		2


//--------------------- .nv.info                  --------------------------
	.section	.nv.info,"",@"SHT_CUDA_INFO"
	.align	4


	//----- nvinfo : EIATTR_REGCOUNT
	.align		4
        /*0000*/ 	.byte	0x04, 0x2f
        /*0002*/ 	.short	(.L_1 - .L_0)
	.align		4
.L_0:
        /*0004*/ 	.word	index@(_Z12first_kernelv)
        /*0008*/ 	.word	0x00000004


	//----- nvinfo : EIATTR_FRAME_SIZE
	.align		4
.L_1:
        /*000c*/ 	.byte	0x04, 0x11
        /*000e*/ 	.short	(.L_3 - .L_2)
	.align		4
.L_2:
        /*0010*/ 	.word	index@(_Z12first_kernelv)
        /*0014*/ 	.word	0x00000000


	//----- nvinfo : EIATTR_MIN_STACK_SIZE
	.align		4
.L_3:
        /*0018*/ 	.byte	0x04, 0x12
        /*001a*/ 	.short	(.L_5 - .L_4)
	.align		4
.L_4:
        /*001c*/ 	.word	index@(_Z12first_kernelv)
        /*0020*/ 	.word	0x00000000
.L_5:


//--------------------- .nv.compat                --------------------------
	.section	.nv.compat,"",@"SHT_CUDA_COMPAT_INFO"
	.align	4
        /*0000*/ 	.byte	0x02, 0x09, 0x00, 0x00, 0x02, 0x02, 0x01, 0x00, 0x02, 0x05, 0x05, 0x00, 0x03, 0x07, 0x01, 0x01
        /*0010*/ 	.byte	0x02, 0x03, 0x00, 0x00, 0x02, 0x06, 0x01, 0x00, 0x04, 0x0b, 0x08, 0x00, 0x09, 0x00, 0x00, 0x00
        /*0020*/ 	.byte	0x00, 0x00, 0x00, 0x00


//--------------------- .nv.info._Z12first_kernelv --------------------------
	.section	.nv.info._Z12first_kernelv,"",@"SHT_CUDA_INFO"
	.sectionflags	@""
	.align	4


	//----- nvinfo : EIATTR_CUDA_API_VERSION
	.align		4
        /*0000*/ 	.byte	0x04, 0x37
        /*0002*/ 	.short	(.L_7 - .L_6)
.L_6:
        /*0004*/ 	.word	0x00000082


	//----- nvinfo : EIATTR_SPARSE_MMA_MASK
	.align		4
.L_7:
        /*0008*/ 	.byte	0x03, 0x50
        /*000a*/ 	.short	0x0000


	//----- nvinfo : EIATTR_MAXREG_COUNT
	.align		4
        /*000c*/ 	.byte	0x03, 0x1b
        /*000e*/ 	.short	0x00ff


	//----- nvinfo : EIATTR_MERCURY_ISA_VERSION
	.align		4
        /*0010*/ 	.byte	0x03, 0x5f
        /*0012*/ 	.short	0x0101


	//----- nvinfo : EIATTR_VRC_CTA_INIT_COUNT
	.align		4
        /*0014*/ 	.byte	0x02, 0x4a
	.zero		1
	.zero		1


	//----- nvinfo : EIATTR_EXIT_INSTR_OFFSETS
	.align		4
        /*0018*/ 	.byte	0x04, 0x1c
        /*001a*/ 	.short	(.L_9 - .L_8)


	//   ....[0]....
.L_8:
        /*001c*/ 	.word	0x00000010


	//----- nvinfo : EIATTR_SW_WAR
	.align		4
.L_9:
        /*0020*/ 	.byte	0x04, 0x36
        /*0022*/ 	.short	(.L_11 - .L_10)
.L_10:
        /*0024*/ 	.word	0x00000008
.L_11:


//--------------------- .nv.callgraph             --------------------------
	.section	.nv.callgraph,"",@"SHT_CUDA_CALLGRAPH"
	.align	4
	.sectionentsize	8
	.align		4
        /*0000*/ 	.word	0x00000000
	.align		4
        /*0004*/ 	.word	0xffffffff
	.align		4
        /*0008*/ 	.word	0x00000000
	.align		4
        /*000c*/ 	.word	0xfffffffe
	.align		4
        /*0010*/ 	.word	0x00000000
	.align		4
        /*0014*/ 	.word	0xfffffffd
	.align		4
        /*0018*/ 	.word	0x00000000
	.align		4
        /*001c*/ 	.word	0xfffffffc


//--------------------- .text._Z12first_kernelv   --------------------------
	.section	.text._Z12first_kernelv,"ax",@progbits
	.align	128
        .global         _Z12first_kernelv
        .type           _Z12first_kernelv,@function
        .size           _Z12first_kernelv,(.L_x_1 - _Z12first_kernelv)
        .other          _Z12first_kernelv,@"STO_CUDA_ENTRY STV_DEFAULT"
_Z12first_kernelv:
.text._Z12first_kernelv:
[----:B------:R-:W-:Y:S01]  /*0000*/  LDC R1, c[0x0][0x37c] ;  /* 0x0000df00ff017b82 */ /* 0x000fe20000000800 */
[----:B------:R-:W-:Y:S05]  /*0010*/  EXIT ;  /* 0x000000000000794d */ /* 0x000fea0003800000 */
.L_x_0:
[----:B------:R-:W-:-:S00]  /*0020*/  BRA `(.L_x_0) ;  /* 0xfffffffc00fc7947 */ /* 0x000fc0000383ffff */
[----:B------:R-:W-:-:S00]  /*0030*/  NOP ;  /* 0x0000000000007918 */ /* 0x000fc00000000000 */
        /* <DEDUP_REMOVED lines=12> */
.L_x_1:


//--------------------- .nv.shared.reserved.0     --------------------------
	.section	.nv.shared.reserved.0,"aw",@nobits
	.weak		__nv_reservedSMEM_offset_0_alias
	.size		__nv_reservedSMEM_offset_0_alias, 0, 64
	.other		__nv_reservedSMEM_offset_0_alias,@"STO_CUDA_RESERVED_SHARED STV_DEFAULT"
__nv_reservedSMEM_offset_0_alias:
	.zero		0
	.zero		64


//--------------------- .nv.constant0._Z12first_kernelv --------------------------
	.section	.nv.constant0._Z12first_kernelv,"a",@progbits
	.sectionflags	@""
	.align	4
.nv.constant0._Z12first_kernelv:
	.zero		896


//--------------------- SYMBOLS --------------------------

	.type		.nv.reservedSmem.offset0,@object
	.size		.nv.reservedSmem.offset0,0x4
